//
// Generated by NVIDIA NVVM Compiler
//
// Compiler Build ID: CL-36424714
// Cuda compilation tools, release 13.0, V13.0.88
// Based on NVVM 20.0.0
//

.version 9.0
.target sm_100
.address_size 64

	// .globl	_Z14calc_histogramPcPjj

.visible .entry _Z14calc_histogramPcPjj(
	.param .u64 .ptr .align 1 _Z14calc_histogramPcPjj_param_0,
	.param .u64 .ptr .align 1 _Z14calc_histogramPcPjj_param_1,
	.param .u32 _Z14calc_histogramPcPjj_param_2
)
{
	.reg .pred 	%p<16>;
	.reg .b16 	%rs<2>;
	.reg .b32 	%r<27>;
	.reg .b64 	%rd<7>;

	ld.param.u64 	%rd3, [_Z14calc_histogramPcPjj_param_0];
	ld.param.u64 	%rd4, [_Z14calc_histogramPcPjj_param_1];
	ld.param.u32 	%r5, [_Z14calc_histogramPcPjj_param_2];
	cvta.to.global.u64 	%rd1, %rd4;
	mov.u32 	%r26, %tid.x;
	setp.ge.u32 	%p1, %r26, %r5;
	@%p1 bra 	$L__BB0_26;
	mov.u32 	%r2, %ntid.x;
	cvta.to.global.u64 	%rd2, %rd3;
$L__BB0_2:
	cvt.u64.u32 	%rd5, %r26;
	add.s64 	%rd6, %rd2, %rd5;
	ld.global.u8 	%rs1, [%rd6];
	setp.gt.s16 	%p2, %rs1, 52;
	@%p2 bra 	$L__BB0_11;
	setp.gt.s16 	%p9, %rs1, 49;
	@%p9 bra 	$L__BB0_7;
	setp.eq.s16 	%p13, %rs1, 48;
	@%p13 bra 	$L__BB0_19;
	setp.eq.s16 	%p14, %rs1, 49;
	@%p14 bra 	$L__BB0_6;
	bra.uni 	$L__BB0_25;
$L__BB0_6:
	ld.global.u32 	%r22, [%rd1+4];
	add.s32 	%r23, %r22, 1;
	st.global.u32 	[%rd1+4], %r23;
	bra.uni 	$L__BB0_25;
$L__BB0_7:
	setp.eq.s16 	%p10, %rs1, 50;
	@%p10 bra 	$L__BB0_20;
	setp.eq.s16 	%p11, %rs1, 51;
	@%p11 bra 	$L__BB0_21;
	setp.eq.s16 	%p12, %rs1, 52;
	@%p12 bra 	$L__BB0_10;
	bra.uni 	$L__BB0_25;
$L__BB0_10:
	ld.global.u32 	%r16, [%rd1+16];
	add.s32 	%r17, %r16, 1;
	st.global.u32 	[%rd1+16], %r17;
	bra.uni 	$L__BB0_25;
$L__BB0_11:
	setp.gt.s16 	%p3, %rs1, 54;
	@%p3 bra 	$L__BB0_15;
	setp.eq.s16 	%p7, %rs1, 53;
	@%p7 bra 	$L__BB0_22;
	setp.eq.s16 	%p8, %rs1, 54;
	@%p8 bra 	$L__BB0_14;
	bra.uni 	$L__BB0_25;
$L__BB0_14:
	ld.global.u32 	%r12, [%rd1+24];
	add.s32 	%r13, %r12, 1;
	st.global.u32 	[%rd1+24], %r13;
	bra.uni 	$L__BB0_25;
$L__BB0_15:
	setp.eq.s16 	%p4, %rs1, 55;
	@%p4 bra 	$L__BB0_23;
	setp.eq.s16 	%p5, %rs1, 56;
	@%p5 bra 	$L__BB0_24;
	setp.eq.s16 	%p6, %rs1, 57;
	@%p6 bra 	$L__BB0_18;
	bra.uni 	$L__BB0_25;
$L__BB0_18:
	ld.global.u32 	%r6, [%rd1+36];
	add.s32 	%r7, %r6, 1;
	st.global.u32 	[%rd1+36], %r7;
	bra.uni 	$L__BB0_25;
$L__BB0_19:
	ld.global.u32 	%r24, [%rd1];
	add.s32 	%r25, %r24, 1;
	st.global.u32 	[%rd1], %r25;
	bra.uni 	$L__BB0_25;
$L__BB0_20:
	ld.global.u32 	%r20, [%rd1+8];
	add.s32 	%r21, %r20, 1;
	st.global.u32 	[%rd1+8], %r21;
	bra.uni 	$L__BB0_25;
$L__BB0_21:
	ld.global.u32 	%r18, [%rd1+12];
	add.s32 	%r19, %r18, 1;
	st.global.u32 	[%rd1+12], %r19;
	bra.uni 	$L__BB0_25;
$L__BB0_22:
	ld.global.u32 	%r14, [%rd1+20];
	add.s32 	%r15, %r14, 1;
	st.global.u32 	[%rd1+20], %r15;
	bra.uni 	$L__BB0_25;
$L__BB0_23:
	ld.global.u32 	%r10, [%rd1+28];
	add.s32 	%r11, %r10, 1;
	st.global.u32 	[%rd1+28], %r11;
	bra.uni 	$L__BB0_25;
$L__BB0_24:
	ld.global.u32 	%r8, [%rd1+32];
	add.s32 	%r9, %r8, 1;
	st.global.u32 	[%rd1+32], %r9;
$L__BB0_25:
	add.s32 	%r26, %r26, %r2;
	setp.lt.u32 	%p15, %r26, %r5;
	@%p15 bra 	$L__BB0_2;
$L__BB0_26:
	ret;

}
	// .globl	_Z7testingPc
.visible .entry _Z7testingPc(
	.param .u64 .ptr .align 1 _Z7testingPc_param_0
)
{
	.reg .b16 	%rs<2>;
	.reg .b64 	%rd<3>;

	ld.param.u64 	%rd1, [_Z7testingPc_param_0];
	cvta.to.global.u64 	%rd2, %rd1;
	mov.b16 	%rs1, 98;
	st.global.u8 	[%rd2], %rs1;
	ret;

}


// ===== COMPILED SASS (sm_100) =====

	.target	sm_100

	.elftype	@"ET_EXEC"


//--------------------- .note.nv.tkinfo           --------------------------
	.section	.note.nv.tkinfo,"",@"SHT_NOTE"
	.sectionflags	@"SHF_NOTE_NV_TKINFO"
	.tkinfo
        /*0018*/ 	.word	0x00000002
        /*0030*/ 	.string	""
        /*0030*/ 	.string	"ptxas"
        /*0030*/ 	.string	"Cuda compilation tools, release 13.0, V13.0.88"
        /*0030*/ 	.string	"Build cuda_13.0.r13.0/compiler.36424714_0"
        /*0030*/ 	.string	"-arch sm_100 -m 64 "



//--------------------- .note.nv.cuinfo           --------------------------
	.section	.note.nv.cuinfo,"",@"SHT_NOTE"
	.sectionflags	@"SHF_NOTE_NV_CUINFO"
        /*0018*/ 	.short	0x0002
        /*001a*/ 	.short	0x0064
        /*001c*/ 	.short	0x0082
	.zero		2


//--------------------- .nv.info                  --------------------------
	.section	.nv.info,"",@"SHT_CUDA_INFO"
	.align	4


	//----- nvinfo : EIATTR_REGCOUNT
	.align		4
        /*0000*/ 	.byte	0x04, 0x2f
        /*0002*/ 	.short	(.L_1 - .L_0)
	.align		4
.L_0:
        /*0004*/ 	.word	index@(_Z14calc_histogramPcPjj)
        /*0008*/ 	.word	0x00000008


	//----- nvinfo : EIATTR_FRAME_SIZE
	.align		4
.L_1:
        /*000c*/ 	.byte	0x04, 0x11
        /*000e*/ 	.short	(.L_3 - .L_2)
	.align		4
.L_2:
        /*0010*/ 	.word	index@(_Z14calc_histogramPcPjj)
        /*0014*/ 	.word	0x00000000


	//----- nvinfo : EIATTR_REGCOUNT
	.align		4
.L_3:
        /*0018*/ 	.byte	0x04, 0x2f
        /*001a*/ 	.short	(.L_5 - .L_4)
	.align		4
.L_4:
        /*001c*/ 	.word	index@(_Z7testingPc)
        /*0020*/ 	.word	0x00000006


	//----- nvinfo : EIATTR_FRAME_SIZE
	.align		4
.L_5:
        /*0024*/ 	.byte	0x04, 0x11
        /*0026*/ 	.short	(.L_7 - .L_6)
	.align		4
.L_6:
        /*0028*/ 	.word	index@(_Z7testingPc)
        /*002c*/ 	.word	0x00000000


	//----- nvinfo : EIATTR_MIN_STACK_SIZE
	.align		4
.L_7:
        /*0030*/ 	.byte	0x04, 0x12
        /*0032*/ 	.short	(.L_9 - .L_8)
	.align		4
.L_8:
        /*0034*/ 	.word	index@(_Z7testingPc)
        /*0038*/ 	.word	0x00000000


	//----- nvinfo : EIATTR_MIN_STACK_SIZE
	.align		4
.L_9:
        /*003c*/ 	.byte	0x04, 0x12
        /*003e*/ 	.short	(.L_11 - .L_10)
	.align		4
.L_10:
        /*0040*/ 	.word	index@(_Z14calc_histogramPcPjj)
        /*0044*/ 	.word	0x00000000
.L_11:


//--------------------- .nv.compat                --------------------------
	.section	.nv.compat,"",@"SHT_CUDA_COMPAT_INFO"
	.align	4
        /*0000*/ 	.byte	0x02, 0x09, 0x00, 0x00, 0x02, 0x02, 0x01, 0x00, 0x02, 0x05, 0x05, 0x00, 0x03, 0x07, 0x01, 0x01
        /*0010*/ 	.byte	0x02, 0x03, 0x00, 0x00, 0x02, 0x06, 0x01, 0x00, 0x04, 0x0b, 0x08, 0x00, 0x09, 0x00, 0x00, 0x00
        /*0020*/ 	.byte	0x00, 0x00, 0x00, 0x00


//--------------------- .nv.info._Z7testingPc     --------------------------
	.section	.nv.info._Z7testingPc,"",@"SHT_CUDA_INFO"
	.sectionflags	@""
	.align	4


	//----- nvinfo : EIATTR_CUDA_API_VERSION
	.align		4
        /*0000*/ 	.byte	0x04, 0x37
        /*0002*/ 	.short	(.L_13 - .L_12)
.L_12:
        /*0004*/ 	.word	0x00000082


	//----- nvinfo : EIATTR_KPARAM_INFO
	.align		4
.L_13:
        /*0008*/ 	.byte	0x04, 0x17
        /*000a*/ 	.short	(.L_15 - .L_14)
.L_14:
        /*000c*/ 	.word	0x00000000
        /*0010*/ 	.short	0x0000
        /*0012*/ 	.short	0x0000
        /*0014*/ 	.byte	0x00, 0xf5, 0x21, 0x00


	//----- nvinfo : EIATTR_SPARSE_MMA_MASK
	.align		4
.L_15:
        /*0018*/ 	.byte	0x03, 0x50
        /*001a*/ 	.short	0x0000


	//----- nvinfo : EIATTR_MAXREG_COUNT
	.align		4
        /*001c*/ 	.byte	0x03, 0x1b
        /*001e*/ 	.short	0x00ff


	//----- nvinfo : EIATTR_MERCURY_ISA_VERSION
	.align		4
        /*0020*/ 	.byte	0x03, 0x5f
        /*0022*/ 	.short	0x0101


	//----- nvinfo : EIATTR_VRC_CTA_INIT_COUNT
	.align		4
        /*0024*/ 	.byte	0x02, 0x4a
	.zero		1
	.zero		1


	//----- nvinfo : EIATTR_EXIT_INSTR_OFFSETS
	.align		4
        /*0028*/ 	.byte	0x04, 0x1c
        /*002a*/ 	.short	(.L_17 - .L_16)


	//   ....[0]....
.L_16:
        /*002c*/ 	.word	0x00000050


	//----- nvinfo : EIATTR_CBANK_PARAM_SIZE
	.align		4
.L_17:
        /*0030*/ 	.byte	0x03, 0x19
        /*0032*/ 	.short	0x0008


	//----- nvinfo : EIATTR_PARAM_CBANK
	.align		4
        /*0034*/ 	.byte	0x04, 0x0a
        /*0036*/ 	.short	(.L_19 - .L_18)
	.align		4
.L_18:
        /*0038*/ 	.word	index@(.nv.constant0._Z7testingPc)
        /*003c*/ 	.short	0x0380
        /*003e*/ 	.short	0x0008


	//----- nvinfo : EIATTR_SW_WAR
	.align		4
.L_19:
        /*0040*/ 	.byte	0x04, 0x36
        /*0042*/ 	.short	(.L_21 - .L_20)
.L_20:
        /*0044*/ 	.word	0x00000008
.L_21:


//--------------------- .nv.info._Z14calc_histogramPcPjj --------------------------
	.section	.nv.info._Z14calc_histogramPcPjj,"",@"SHT_CUDA_INFO"
	.sectionflags	@""
	.align	4


	//----- nvinfo : EIATTR_CUDA_API_VERSION
	.align		4
        /*0000*/ 	.byte	0x04, 0x37
        /*0002*/ 	.short	(.L_23 - .L_22)
.L_22:
        /*0004*/ 	.word	0x00000082


	//----- nvinfo : EIATTR_KPARAM_INFO
	.align		4
.L_23:
        /*0008*/ 	.byte	0x04, 0x17
        /*000a*/ 	.short	(.L_25 - .L_24)
.L_24:
        /*000c*/ 	.word	0x00000000
        /*0010*/ 	.short	0x0002
        /*0012*/ 	.short	0x0010
        /*0014*/ 	.byte	0x00, 0xf0, 0x11, 0x00


	//----- nvinfo : EIATTR_KPARAM_INFO
	.align		4
.L_25:
        /*0018*/ 	.byte	0x04, 0x17
        /*001a*/ 	.short	(.L_27 - .L_26)
.L_26:
        /*001c*/ 	.word	0x00000000
        /*0020*/ 	.short	0x0001
        /*0022*/ 	.short	0x0008
        /*0024*/ 	.byte	0x00, 0xf5, 0x21, 0x00


	//----- nvinfo : EIATTR_KPARAM_INFO
	.align		4
.L_27:
        /*0028*/ 	.byte	0x04, 0x17
        /*002a*/ 	.short	(.L_29 - .L_28)
.L_28:
        /*002c*/ 	.word	0x00000000
        /*0030*/ 	.short	0x0000
        /*0032*/ 	.short	0x0000
        /*0034*/ 	.byte	0x00, 0xf5, 0x21, 0x00


	//----- nvinfo : EIATTR_SPARSE_MMA_MASK
	.align		4
.L_29:
        /*0038*/ 	.byte	0x03, 0x50
        /*003a*/ 	.short	0x0000


	//----- nvinfo : EIATTR_MAXREG_COUNT
	.align		4
        /*003c*/ 	.byte	0x03, 0x1b
        /*003e*/ 	.short	0x00ff


	//----- nvinfo : EIATTR_MERCURY_ISA_VERSION
	.align		4
        /*0040*/ 	.byte	0x03, 0x5f
        /*0042*/ 	.short	0x0101


	//----- nvinfo : EIATTR_VRC_CTA_INIT_COUNT
	.align		4
        /*0044*/ 	.byte	0x02, 0x4a
	.zero		1
	.zero		1


	//----- nvinfo : EIATTR_EXIT_INSTR_OFFSETS
	.align		4
        /*0048*/ 	.byte	0x04, 0x1c
        /*004a*/ 	.short	(.L_31 - .L_30)


	//   ....[0]....
.L_30:
        /*004c*/ 	.word	0x00000040


	//   ....[1]....
        /*0050*/ 	.word	0x000005c0


	//----- nvinfo : EIATTR_CRS_STACK_SIZE
	.align		4
.L_31:
        /*0054*/ 	.byte	0x04, 0x1e
        /*0056*/ 	.short	(.L_33 - .L_32)
.L_32:
        /*0058*/ 	.word	0x00000000


	//----- nvinfo : EIATTR_CBANK_PARAM_SIZE
	.align		4
.L_33:
        /*005c*/ 	.byte	0x03, 0x19
        /*005e*/ 	.short	0x0014


	//----- nvinfo : EIATTR_PARAM_CBANK
	.align		4
        /*0060*/ 	.byte	0x04, 0x0a
        /*0062*/ 	.short	(.L_35 - .L_34)
	.align		4
.L_34:
        /*0064*/ 	.word	index@(.nv.constant0._Z14calc_histogramPcPjj)
        /*0068*/ 	.short	0x0380
        /*006a*/ 	.short	0x0014


	//----- nvinfo : EIATTR_SW_WAR
	.align		4
.L_35:
        /*006c*/ 	.byte	0x04, 0x36
        /*006e*/ 	.short	(.L_37 - .L_36)
.L_36:
        /*0070*/ 	.word	0x00000008
.L_37:


//--------------------- .nv.callgraph             --------------------------
	.section	.nv.callgraph,"",@"SHT_CUDA_CALLGRAPH"
	.align	4
	.sectionentsize	8
	.align		4
        /*0000*/ 	.word	0x00000000
	.align		4
        /*0004*/ 	.word	0xffffffff
	.align		4
        /*0008*/ 	.word	0x00000000
	.align		4
        /*000c*/ 	.word	0xfffffffe
	.align		4
        /*0010*/ 	.word	0x00000000
	.align		4
        /*0014*/ 	.word	0xfffffffd
	.align		4
        /*0018*/ 	.word	0x00000000
	.align		4
        /*001c*/ 	.word	0xfffffffc


//--------------------- .text._Z7testingPc        --------------------------
	.section	.text._Z7testingPc,"ax",@progbits
	.align	128
        .global         _Z7testingPc
        .type           _Z7testingPc,@function
        .size           _Z7testingPc,(.L_x_14 - _Z7testingPc)
        .other          _Z7testingPc,@"STO_CUDA_ENTRY STV_DEFAULT"
_Z7testingPc:
.text._Z7testingPc:
[----:B------:R-:W-:Y:S08]  /*0000*/  LDC R1, c[0x0][0x37c] ;  /* 0x0000df00ff017b82 */ /* 0x000ff00000000800 */
[----:B------:R-:W0:Y:S01]  /*0010*/  LDC.64 R2, c[0x0][0x380] ;  /* 0x0000e000ff027b82 */ /* 0x000e220000000a00 */
[----:B------:R-:W0:Y:S01]  /*0020*/  LDCU.64 UR4, c[0x0][0x358] ;  /* 0x00006b00ff0477ac */ /* 0x000e220008000a00 */
[----:B------:R-:W-:-:S05]  /*0030*/  HFMA2 R0, -RZ, RZ, 0, 5.84125518798828125e-06 ;  /* 0x00000062ff007431 */ /* 0x000fca00000001ff */
[----:B0-----:R-:W-:Y:S01]  /*0040*/  STG.E.U8 desc[UR4][R2.64], R0 ;  /* 0x0000000002007986 */ /* 0x001fe2000c101104 */
[----:B------:R-:W-:Y:S05]  /*0050*/  EXIT ;  /* 0x000000000000794d */ /* 0x000fea0003800000 */
.L_x_0:
[----:B------:R-:W-:-:S00]  /*0060*/  BRA `(.L_x_0) ;  /* 0xfffffffc00fc7947 */ /* 0x000fc0000383ffff */
[----:B------:R-:W-:-:S00]  /*0070*/  NOP ;  /* 0x0000000000007918 */ /* 0x000fc00000000000 */
        /* <DEDUP_REMOVED lines=8> */
.L_x_14:


//--------------------- .text._Z14calc_histogramPcPjj --------------------------
	.section	.text._Z14calc_histogramPcPjj,"ax",@progbits
	.align	128
        .global         _Z14calc_histogramPcPjj
        .type           _Z14calc_histogramPcPjj,@function
        .size           _Z14calc_histogramPcPjj,(.L_x_15 - _Z14calc_histogramPcPjj)
        .other          _Z14calc_histogramPcPjj,@"STO_CUDA_ENTRY STV_DEFAULT"
_Z14calc_histogramPcPjj:
.text._Z14calc_histogramPcPjj:
[----:B------:R-:W-:Y:S01]  /*0000*/  LDC R1, c[0x0][0x37c] ;  /* 0x0000df00ff017b82 */ /* 0x000fe20000000800 */
[----:B------:R-:W0:Y:S01]  /*0010*/  S2R R0, SR_TID.X ;  /* 0x0000000000007919 */ /* 0x000e220000002100 */
[----:B------:R-:W0:Y:S02]  /*0020*/  LDCU UR4, c[0x0][0x390] ;  /* 0x00007200ff0477ac */ /* 0x000e240008000800 */
[----:B0-----:R-:W-:-:S13]  /*0030*/  ISETP.GE.U32.AND P0, PT, R0, UR4, PT ;  /* 0x0000000400007c0c */ /* 0x001fda000bf06070 */
[----:B------:R-:W-:Y:S05]  /*0040*/  @P0 EXIT ;  /* 0x000000000000094d */ /* 0x000fea0003800000 */
[----:B------:R-:W0:Y:S01]  /*0050*/  LDCU UR4, c[0x0][0x360] ;  /* 0x00006c00ff0477ac */ /* 0x000e220008000800 */
[----:B------:R-:W1:Y:S01]  /*0060*/  LDCU.64 UR6, c[0x0][0x358] ;  /* 0x00006b00ff0677ac */ /* 0x000e620008000a00 */
[----:B------:R-:W2:Y:S01]  /*0070*/  LDCU UR5, c[0x0][0x390] ;  /* 0x00007200ff0577ac */ /* 0x000ea20008000800 */
[----:B------:R-:W3:Y:S02]  /*0080*/  LDCU.64 UR8, c[0x0][0x380] ;  /* 0x00007000ff0877ac */ /* 0x000ee40008000a00 */
.L_x_12:
[----:B01234-:R-:W-:-:S05]  /*0090*/  IADD3 R2, P0, PT, R0, UR8, RZ ;  /* 0x0000000800027c10 */ /* 0x01ffca000ff1e0ff */
[----:B------:R-:W-:-:S05]  /*00a0*/  IMAD.X R3, RZ, RZ, UR9, P0 ;  /* 0x00000009ff037e24 */ /* 0x000fca00080e06ff */
[----:B-1----:R-:W3:Y:S01]  /*00b0*/  LDG.E.U8 R2, desc[UR6][R2.64] ;  /* 0x0000000602027981 */ /* 0x002ee2000c1e1100 */
[----:B0-----:R-:W-:Y:S01]  /*00c0*/  VIADD R0, R0, UR4 ;  /* 0x0000000400007c36 */ /* 0x001fe20008000000 */
[----:B------:R-:W-:Y:S04]  /*00d0*/  BSSY.RECONVERGENT B0, `(.L_x_1) ;  /* 0x000004d000007945 */ /* 0x000fe80003800200 */
[----:B--2---:R-:W-:Y:S02]  /*00e0*/  ISETP.GE.U32.AND P0, PT, R0, UR5, PT ;  /* 0x0000000500007c0c */ /* 0x004fe4000bf06070 */
[----:B---3--:R-:W-:-:S13]  /*00f0*/  ISETP.GT.AND P1, PT, R2, 0x34, PT ;  /* 0x000000340200780c */ /* 0x008fda0003f24270 */
[----:B------:R-:W-:Y:S05]  /*0100*/  @P1 BRA `(.L_x_2) ;  /* 0x0000000000941947 */ /* 0x000fea0003800000 */
[----:B------:R-:W-:-:S13]  /*0110*/  ISETP.GT.AND P1, PT, R2, 0x31, PT ;  /* 0x000000310200780c */ /* 0x000fda0003f24270 */
[----:B------:R-:W-:Y:S05]  /*0120*/  @P1 BRA `(.L_x_3) ;  /* 0x0000000000381947 */ /* 0x000fea0003800000 */
[----:B------:R-:W-:-:S13]  /*0130*/  ISETP.NE.AND P1, PT, R2, 0x30, PT ;  /* 0x000000300200780c */ /* 0x000fda0003f25270 */
[----:B------:R-:W-:Y:S05]  /*0140*/  @!P1 BRA `(.L_x_4) ;  /* 0x00000000001c9947 */ /* 0x000fea0003800000 */
[----:B------:R-:W-:-:S13]  /*0150*/  ISETP.NE.AND P1, PT, R2, 0x31, PT ;  /* 0x000000310200780c */ /* 0x000fda0003f25270 */
[----:B------:R-:W-:Y:S05]  /*0160*/  @P1 BRA `(.L_x_5) ;  /* 0x00000004000c1947 */ /* 0x000fea0003800000 */
[----:B------:R-:W0:Y:S02]  /*0170*/  LDC.64 R2, c[0x0][0x388] ;  /* 0x0000e200ff027b82 */ /* 0x000e240000000a00 */
[----:B0-----:R-:W2:Y:S02]  /*0180*/  LDG.E R4, desc[UR6][R2.64+0x4] ;  /* 0x0000040602047981 */ /* 0x001ea4000c1e1900 */
[----:B--2---:R-:W-:-:S05]  /*0190*/  VIADD R5, R4, 0x1 ;  /* 0x0000000104057836 */ /* 0x004fca0000000000 */
[----:B------:R4:W-:Y:S01]  /*01a0*/  STG.E desc[UR6][R2.64+0x4], R5 ;  /* 0x0000040502007986 */ /* 0x0009e2000c101906 */
[----:B------:R-:W-:Y:S05]  /*01b0*/  BRA `(.L_x_5) ;  /* 0x0000000000f87947 */ /* 0x000fea0003800000 */
.L_x_4:
[----:B------:R-:W0:Y:S02]  /*01c0*/  LDC.64 R2, c[0x0][0x388] ;  /* 0x0000e200ff027b82 */ /* 0x000e240000000a00 */
[----:B0-----:R-:W2:Y:S02]  /*01d0*/  LDG.E R4, desc[UR6][R2.64] ;  /* 0x0000000602047981 */ /* 0x001ea4000c1e1900 */
[----:B--2---:R-:W-:-:S05]  /*01e0*/  VIADD R5, R4, 0x1 ;  /* 0x0000000104057836 */ /* 0x004fca0000000000 */
[----:B------:R3:W-:Y:S01]  /*01f0*/  STG.E desc[UR6][R2.64], R5 ;  /* 0x0000000502007986 */ /* 0x0007e2000c101906 */
[----:B------:R-:W-:Y:S05]  /*0200*/  BRA `(.L_x_5) ;  /* 0x0000000000e47947 */ /* 0x000fea0003800000 */
.L_x_3:
[----:B------:R-:W-:-:S13]  /*0210*/  ISETP.NE.AND P1, PT, R2, 0x32, PT ;  /* 0x000000320200780c */ /* 0x000fda0003f25270 */
[----:B------:R-:W-:Y:S05]  /*0220*/  @!P1 BRA `(.L_x_6) ;  /* 0x0000000000389947 */ /* 0x000fea0003800000 */
        /* <DEDUP_REMOVED lines=9> */
.L_x_7:
[----:B------:R-:W0:Y:S02]  /*02c0*/  LDC.64 R2, c[0x0][0x388] ;  /* 0x0000e200ff027b82 */ /* 0x000e240000000a00 */
[----:B0-----:R-:W2:Y:S02]  /*02d0*/  LDG.E R4, desc[UR6][R2.64+0xc] ;  /* 0x00000c0602047981 */ /* 0x001ea4000c1e1900 */
[----:B--2---:R-:W-:-:S05]  /*02e0*/  VIADD R5, R4, 0x1 ;  /* 0x0000000104057836 */ /* 0x004fca0000000000 */
[----:B------:R1:W-:Y:S01]  /*02f0*/  STG.E desc[UR6][R2.64+0xc], R5 ;  /* 0x00000c0502007986 */ /* 0x0003e2000c101906 */
[----:B------:R-:W-:Y:S05]  /*0300*/  BRA `(.L_x_5) ;  /* 0x0000000000a47947 */ /* 0x000fea0003800000 */
.L_x_6:
[----:B------:R-:W0:Y:S02]  /*0310*/  LDC.64 R2, c[0x0][0x388] ;  /* 0x0000e200ff027b82 */ /* 0x000e240000000a00 */
[----:B0-----:R-:W2:Y:S02]  /*0320*/  LDG.E R4, desc[UR6][R2.64+0x8] ;  /* 0x0000080602047981 */ /* 0x001ea4000c1e1900 */
[----:B--2---:R-:W-:-:S05]  /*0330*/  VIADD R5, R4, 0x1 ;  /* 0x0000000104057836 */ /* 0x004fca0000000000 */
[----:B------:R2:W-:Y:S01]  /*0340*/  STG.E desc[UR6][R2.64+0x8], R5 ;  /* 0x0000080502007986 */ /* 0x0005e2000c101906 */
[----:B------:R-:W-:Y:S05]  /*0350*/  BRA `(.L_x_5) ;  /* 0x0000000000907947 */ /* 0x000fea0003800000 */
.L_x_2:
        /* <DEDUP_REMOVED lines=11> */
.L_x_9:
[----:B------:R-:W0:Y:S02]  /*0410*/  LDC.64 R2, c[0x0][0x388] ;  /* 0x0000e200ff027b82 */ /* 0x000e240000000a00 */
[----:B0-----:R-:W2:Y:S02]  /*0420*/  LDG.E R4, desc[UR6][R2.64+0x14] ;  /* 0x0000140602047981 */ /* 0x001ea4000c1e1900 */
[----:B--2---:R-:W-:-:S05]  /*0430*/  VIADD R5, R4, 0x1 ;  /* 0x0000000104057836 */ /* 0x004fca0000000000 */
[----:B------:R0:W-:Y:S01]  /*0440*/  STG.E desc[UR6][R2.64+0x14], R5 ;  /* 0x0000140502007986 */ /* 0x0001e2000c101906 */
[----:B------:R-:W-:Y:S05]  /*0450*/  BRA `(.L_x_5) ;  /* 0x0000000000507947 */ /* 0x000fea0003800000 */
.L_x_8:
        /* <DEDUP_REMOVED lines=11> */
.L_x_11:
[----:B------:R-:W0:Y:S02]  /*0510*/  LDC.64 R2, c[0x0][0x388] ;  /* 0x0000e200ff027b82 */ /* 0x000e240000000a00 */
[----:B0-----:R-:W2:Y:S02]  /*0520*/  LDG.E R4, desc[UR6][R2.64+0x20] ;  /* 0x0000200602047981 */ /* 0x001ea4000c1e1900 */
[----:B--2---:R-:W-:-:S05]  /*0530*/  VIADD R5, R4, 0x1 ;  /* 0x0000000104057836 */ /* 0x004fca0000000000 */
[----:B------:R0:W-:Y:S01]  /*0540*/  STG.E desc[UR6][R2.64+0x20], R5 ;  /* 0x0000200502007986 */ /* 0x0001e2000c101906 */
[----:B------:R-:W-:Y:S05]  /*0550*/  BRA `(.L_x_5) ;  /* 0x0000000000107947 */ /* 0x000fea0003800000 */
.L_x_10:
[----:B------:R-:W0:Y:S02]  /*0560*/  LDC.64 R2, c[0x0][0x388] ;  /* 0x0000e200ff027b82 */ /* 0x000e240000000a00 */
[----:B0-----:R-:W2:Y:S02]  /*0570*/  LDG.E R4, desc[UR6][R2.64+0x1c] ;  /* 0x00001c0602047981 */ /* 0x001ea4000c1e1900 */
[----:B--2---:R-:W-:-:S05]  /*0580*/  VIADD R5, R4, 0x1 ;  /* 0x0000000104057836 */ /* 0x004fca0000000000 */
[----:B------:R0:W-:Y:S02]  /*0590*/  STG.E desc[UR6][R2.64+0x1c], R5 ;  /* 0x00001c0502007986 */ /* 0x0001e4000c101906 */
.L_x_5:
[----:B------:R-:W-:Y:S05]  /*05a0*/  BSYNC.RECONVERGENT B0 ;  /* 0x0000000000007941 */ /* 0x000fea0003800200 */
.L_x_1:
[----:B------:R-:W-:Y:S05]  /*05b0*/  @!P0 BRA `(.L_x_12) ;  /* 0xfffffff800b48947 */ /* 0x000fea000383ffff */
[----:B------:R-:W-:Y:S05]  /*05c0*/  EXIT ;  /* 0x000000000000794d */ /* 0x000fea0003800000 */
.L_x_13:
        /* <DEDUP_REMOVED lines=11> */
.L_x_15:


//--------------------- .nv.shared.reserved.0     --------------------------
	.section	.nv.shared.reserved.0,"aw",@nobits
	.weak		__nv_reservedSMEM_offset_0_alias
	.size		__nv_reservedSMEM_offset_0_alias, 0, 64
	.other		__nv_reservedSMEM_offset_0_alias,@"STO_CUDA_RESERVED_SHARED STV_DEFAULT"
__nv_reservedSMEM_offset_0_alias:
	.zero		0
	.zero		64


//--------------------- .nv.constant0._Z7testingPc --------------------------
	.section	.nv.constant0._Z7testingPc,"a",@progbits
	.sectionflags	@""
	.align	4
.nv.constant0._Z7testingPc:
	.zero		904


//--------------------- .nv.constant0._Z14calc_histogramPcPjj --------------------------
	.section	.nv.constant0._Z14calc_histogramPcPjj,"a",@progbits
	.sectionflags	@""
	.align	4
.nv.constant0._Z14calc_histogramPcPjj:
	.zero		916


//--------------------- SYMBOLS --------------------------

	.type		.nv.reservedSmem.offset0,@object
	.size		.nv.reservedSmem.offset0,0x4
